//
// Generated by NVIDIA NVVM Compiler
//
// Compiler Build ID: CL-36424714
// Cuda compilation tools, release 13.0, V13.0.88
// Based on NVVM 20.0.0
//

.version 9.0
.target sm_100
.address_size 64

	// .globl	_Z14transposeNaivePiPKiii
// _ZZ21transposeSharedMemoryPiPKiiiE5s_mem has been demoted

.visible .entry _Z14transposeNaivePiPKiii(
	.param .u64 .ptr .align 1 _Z14transposeNaivePiPKiii_param_0,
	.param .u64 .ptr .align 1 _Z14transposeNaivePiPKiii_param_1,
	.param .u32 _Z14transposeNaivePiPKiii_param_2,
	.param .u32 _Z14transposeNaivePiPKiii_param_3
)
{
	.reg .pred 	%p<5>;
	.reg .b32 	%r<32>;
	.reg .b64 	%rd<15>;

	ld.param.u64 	%rd3, [_Z14transposeNaivePiPKiii_param_0];
	ld.param.u64 	%rd4, [_Z14transposeNaivePiPKiii_param_1];
	ld.param.u32 	%r9, [_Z14transposeNaivePiPKiii_param_2];
	ld.param.u32 	%r10, [_Z14transposeNaivePiPKiii_param_3];
	cvta.to.global.u64 	%rd5, %rd3;
	cvta.to.global.u64 	%rd1, %rd4;
	mov.u32 	%r11, %ctaid.x;
	shl.b32 	%r12, %r11, 5;
	mov.u32 	%r13, %tid.x;
	add.s32 	%r14, %r12, %r13;
	mov.u32 	%r15, %ctaid.y;
	shl.b32 	%r16, %r15, 5;
	mov.u32 	%r17, %tid.y;
	add.s32 	%r18, %r16, %r17;
	mul.lo.s32 	%r19, %r10, %r9;
	mad.lo.s32 	%r20, %r10, %r14, %r18;
	mad.lo.s32 	%r3, %r18, %r9, %r14;
	max.u32 	%r21, %r3, %r20;
	setp.ge.u32 	%p1, %r21, %r19;
	mul.wide.s32 	%rd6, %r20, 4;
	add.s64 	%rd2, %rd5, %rd6;
	@%p1 bra 	$L__BB0_2;
	mul.wide.s32 	%rd7, %r3, 4;
	add.s64 	%rd8, %rd1, %rd7;
	ld.global.u32 	%r22, [%rd8];
	st.global.u32 	[%rd2], %r22;
$L__BB0_2:
	shl.b32 	%r4, %r9, 3;
	add.s32 	%r5, %r3, %r4;
	add.s32 	%r6, %r20, 8;
	max.u32 	%r23, %r5, %r6;
	setp.ge.u32 	%p2, %r23, %r19;
	@%p2 bra 	$L__BB0_4;
	mul.wide.s32 	%rd9, %r5, 4;
	add.s64 	%rd10, %rd1, %rd9;
	ld.global.u32 	%r24, [%rd10];
	st.global.u32 	[%rd2+32], %r24;
$L__BB0_4:
	shl.b32 	%r25, %r9, 4;
	add.s32 	%r7, %r3, %r25;
	add.s32 	%r26, %r6, 8;
	max.u32 	%r27, %r7, %r26;
	setp.ge.u32 	%p3, %r27, %r19;
	@%p3 bra 	$L__BB0_6;
	mul.wide.s32 	%rd11, %r7, 4;
	add.s64 	%rd12, %rd1, %rd11;
	ld.global.u32 	%r28, [%rd12];
	st.global.u32 	[%rd2+64], %r28;
$L__BB0_6:
	add.s32 	%r8, %r7, %r4;
	add.s32 	%r29, %r6, 16;
	max.u32 	%r30, %r8, %r29;
	setp.ge.u32 	%p4, %r30, %r19;
	@%p4 bra 	$L__BB0_8;
	mul.wide.s32 	%rd13, %r8, 4;
	add.s64 	%rd14, %rd1, %rd13;
	ld.global.u32 	%r31, [%rd14];
	st.global.u32 	[%rd2+96], %r31;
$L__BB0_8:
	ret;

}
	// .globl	_Z21transposeSharedMemoryPiPKiii
.visible .entry _Z21transposeSharedMemoryPiPKiii(
	.param .u64 .ptr .align 1 _Z21transposeSharedMemoryPiPKiii_param_0,
	.param .u64 .ptr .align 1 _Z21transposeSharedMemoryPiPKiii_param_1,
	.param .u32 _Z21transposeSharedMemoryPiPKiii_param_2,
	.param .u32 _Z21transposeSharedMemoryPiPKiii_param_3
)
{
	.reg .pred 	%p<9>;
	.reg .b32 	%r<42>;
	.reg .b64 	%rd<21>;
	// demoted variable
	.shared .align 4 .b8 _ZZ21transposeSharedMemoryPiPKiiiE5s_mem[4224];
	ld.param.u64 	%rd3, [_Z21transposeSharedMemoryPiPKiii_param_0];
	ld.param.u64 	%rd4, [_Z21transposeSharedMemoryPiPKiii_param_1];
	ld.param.u32 	%r19, [_Z21transposeSharedMemoryPiPKiii_param_2];
	ld.param.u32 	%r20, [_Z21transposeSharedMemoryPiPKiii_param_3];
	cvta.to.global.u64 	%rd1, %rd4;
	cvta.to.global.u64 	%rd2, %rd3;
	mov.u32 	%r21, %ctaid.x;
	shl.b32 	%r1, %r21, 5;
	mov.u32 	%r2, %tid.x;
	add.s32 	%r22, %r1, %r2;
	mov.u32 	%r23, %ctaid.y;
	shl.b32 	%r3, %r23, 5;
	mov.u32 	%r4, %tid.y;
	add.s32 	%r24, %r3, %r4;
	mul.lo.s32 	%r5, %r20, %r19;
	shl.b32 	%r25, %r2, 2;
	mov.u32 	%r26, _ZZ21transposeSharedMemoryPiPKiiiE5s_mem;
	add.s32 	%r6, %r26, %r25;
	mad.lo.s32 	%r7, %r24, %r19, %r22;
	setp.ge.u32 	%p1, %r7, %r5;
	mad.lo.s32 	%r8, %r4, 132, %r6;
	@%p1 bra 	$L__BB1_2;
	mul.wide.s32 	%rd5, %r7, 4;
	add.s64 	%rd6, %rd1, %rd5;
	ld.global.u32 	%r27, [%rd6];
	st.shared.u32 	[%r8], %r27;
$L__BB1_2:
	shl.b32 	%r9, %r19, 3;
	add.s32 	%r10, %r7, %r9;
	setp.ge.u32 	%p2, %r10, %r5;
	@%p2 bra 	$L__BB1_4;
	mul.wide.s32 	%rd7, %r10, 4;
	add.s64 	%rd8, %rd1, %rd7;
	ld.global.u32 	%r28, [%rd8];
	st.shared.u32 	[%r8+1056], %r28;
$L__BB1_4:
	shl.b32 	%r29, %r19, 4;
	add.s32 	%r11, %r7, %r29;
	setp.ge.u32 	%p3, %r11, %r5;
	@%p3 bra 	$L__BB1_6;
	mul.wide.s32 	%rd9, %r11, 4;
	add.s64 	%rd10, %rd1, %rd9;
	ld.global.u32 	%r30, [%rd10];
	st.shared.u32 	[%r8+2112], %r30;
$L__BB1_6:
	add.s32 	%r12, %r11, %r9;
	setp.ge.u32 	%p4, %r12, %r5;
	@%p4 bra 	$L__BB1_8;
	mul.wide.s32 	%rd11, %r12, 4;
	add.s64 	%rd12, %rd1, %rd11;
	ld.global.u32 	%r31, [%rd12];
	st.shared.u32 	[%r8+3168], %r31;
$L__BB1_8:
	bar.sync 	0;
	add.s32 	%r32, %r3, %r2;
	add.s32 	%r33, %r1, %r4;
	shl.b32 	%r34, %r2, 7;
	add.s32 	%r35, %r6, %r34;
	mad.lo.s32 	%r13, %r33, %r20, %r32;
	setp.ge.u32 	%p5, %r13, %r5;
	shl.b32 	%r36, %r4, 2;
	add.s32 	%r14, %r35, %r36;
	@%p5 bra 	$L__BB1_10;
	ld.shared.u32 	%r37, [%r14];
	mul.wide.s32 	%rd13, %r13, 4;
	add.s64 	%rd14, %rd2, %rd13;
	st.global.u32 	[%rd14], %r37;
$L__BB1_10:
	shl.b32 	%r15, %r20, 3;
	add.s32 	%r16, %r13, %r15;
	setp.ge.u32 	%p6, %r16, %r5;
	@%p6 bra 	$L__BB1_12;
	ld.shared.u32 	%r38, [%r14+32];
	mul.wide.s32 	%rd15, %r16, 4;
	add.s64 	%rd16, %rd2, %rd15;
	st.global.u32 	[%rd16], %r38;
$L__BB1_12:
	shl.b32 	%r39, %r20, 4;
	add.s32 	%r17, %r13, %r39;
	setp.ge.u32 	%p7, %r17, %r5;
	@%p7 bra 	$L__BB1_14;
	ld.shared.u32 	%r40, [%r14+64];
	mul.wide.s32 	%rd17, %r17, 4;
	add.s64 	%rd18, %rd2, %rd17;
	st.global.u32 	[%rd18], %r40;
$L__BB1_14:
	add.s32 	%r18, %r17, %r15;
	setp.ge.u32 	%p8, %r18, %r5;
	@%p8 bra 	$L__BB1_16;
	ld.shared.u32 	%r41, [%r14+96];
	mul.wide.s32 	%rd19, %r18, 4;
	add.s64 	%rd20, %rd2, %rd19;
	st.global.u32 	[%rd20], %r41;
$L__BB1_16:
	ret;

}


// ===== COMPILED SASS (sm_100) =====

	.target	sm_100

	.elftype	@"ET_EXEC"


//--------------------- .note.nv.tkinfo           --------------------------
	.section	.note.nv.tkinfo,"",@"SHT_NOTE"
	.sectionflags	@"SHF_NOTE_NV_TKINFO"
	.tkinfo
        /*0018*/ 	.word	0x00000002
        /*0030*/ 	.string	""
        /*0030*/ 	.string	"ptxas"
        /*0030*/ 	.string	"Cuda compilation tools, release 13.0, V13.0.88"
        /*0030*/ 	.string	"Build cuda_13.0.r13.0/compiler.36424714_0"
        /*0030*/ 	.string	"-arch sm_100 -m 64 "



//--------------------- .note.nv.cuinfo           --------------------------
	.section	.note.nv.cuinfo,"",@"SHT_NOTE"
	.sectionflags	@"SHF_NOTE_NV_CUINFO"
        /*0018*/ 	.short	0x0002
        /*001a*/ 	.short	0x0064
        /*001c*/ 	.short	0x0082
	.zero		2


//--------------------- .nv.info                  --------------------------
	.section	.nv.info,"",@"SHT_CUDA_INFO"
	.align	4


	//----- nvinfo : EIATTR_REGCOUNT
	.align		4
        /*0000*/ 	.byte	0x04, 0x2f
        /*0002*/ 	.short	(.L_1 - .L_0)
	.align		4
.L_0:
        /*0004*/ 	.word	index@(_Z14transposeNaivePiPKiii)
        /*0008*/ 	.word	0x00000012


	//----- nvinfo : EIATTR_FRAME_SIZE
	.align		4
.L_1:
        /*000c*/ 	.byte	0x04, 0x11
        /*000e*/ 	.short	(.L_3 - .L_2)
	.align		4
.L_2:
        /*0010*/ 	.word	index@(_Z14transposeNaivePiPKiii)
        /*0014*/ 	.word	0x00000000


	//----- nvinfo : EIATTR_REGCOUNT
	.align		4
.L_3:
        /*0018*/ 	.byte	0x04, 0x2f
        /*001a*/ 	.short	(.L_5 - .L_4)
	.align		4
.L_4:
        /*001c*/ 	.word	index@(_Z21transposeSharedMemoryPiPKiii)
        /*0020*/ 	.word	0x0000001e


	//----- nvinfo : EIATTR_FRAME_SIZE
	.align		4
.L_5:
        /*0024*/ 	.byte	0x04, 0x11
        /*0026*/ 	.short	(.L_7 - .L_6)
	.align		4
.L_6:
        /*0028*/ 	.word	index@(_Z21transposeSharedMemoryPiPKiii)
        /*002c*/ 	.word	0x00000000


	//----- nvinfo : EIATTR_MIN_STACK_SIZE
	.align		4
.L_7:
        /*0030*/ 	.byte	0x04, 0x12
        /*0032*/ 	.short	(.L_9 - .L_8)
	.align		4
.L_8:
        /*0034*/ 	.word	index@(_Z21transposeSharedMemoryPiPKiii)
        /*0038*/ 	.word	0x00000000


	//----- nvinfo : EIATTR_MIN_STACK_SIZE
	.align		4
.L_9:
        /*003c*/ 	.byte	0x04, 0x12
        /*003e*/ 	.short	(.L_11 - .L_10)
	.align		4
.L_10:
        /*0040*/ 	.word	index@(_Z14transposeNaivePiPKiii)
        /*0044*/ 	.word	0x00000000
.L_11:


//--------------------- .nv.compat                --------------------------
	.section	.nv.compat,"",@"SHT_CUDA_COMPAT_INFO"
	.align	4
        /*0000*/ 	.byte	0x02, 0x09, 0x00, 0x00, 0x02, 0x02, 0x01, 0x00, 0x02, 0x05, 0x05, 0x00, 0x03, 0x07, 0x01, 0x01
        /*0010*/ 	.byte	0x02, 0x03, 0x00, 0x00, 0x02, 0x06, 0x01, 0x00, 0x04, 0x0b, 0x08, 0x00, 0x09, 0x00, 0x00, 0x00
        /*0020*/ 	.byte	0x00, 0x00, 0x00, 0x00


//--------------------- .nv.info._Z21transposeSharedMemoryPiPKiii --------------------------
	.section	.nv.info._Z21transposeSharedMemoryPiPKiii,"",@"SHT_CUDA_INFO"
	.sectionflags	@""
	.align	4


	//----- nvinfo : EIATTR_CUDA_API_VERSION
	.align		4
        /*0000*/ 	.byte	0x04, 0x37
        /*0002*/ 	.short	(.L_13 - .L_12)
.L_12:
        /*0004*/ 	.word	0x00000082


	//----- nvinfo : EIATTR_KPARAM_INFO
	.align		4
.L_13:
        /*0008*/ 	.byte	0x04, 0x17
        /*000a*/ 	.short	(.L_15 - .L_14)
.L_14:
        /*000c*/ 	.word	0x00000000
        /*0010*/ 	.short	0x0003
        /*0012*/ 	.short	0x0014
        /*0014*/ 	.byte	0x00, 0xf0, 0x11, 0x00


	//----- nvinfo : EIATTR_KPARAM_INFO
	.align		4
.L_15:
        /*0018*/ 	.byte	0x04, 0x17
        /*001a*/ 	.short	(.L_17 - .L_16)
.L_16:
        /*001c*/ 	.word	0x00000000
        /*0020*/ 	.short	0x0002
        /*0022*/ 	.short	0x0010
        /*0024*/ 	.byte	0x00, 0xf0, 0x11, 0x00


	//----- nvinfo : EIATTR_KPARAM_INFO
	.align		4
.L_17:
        /*0028*/ 	.byte	0x04, 0x17
        /*002a*/ 	.short	(.L_19 - .L_18)
.L_18:
        /*002c*/ 	.word	0x00000000
        /*0030*/ 	.short	0x0001
        /*0032*/ 	.short	0x0008
        /*0034*/ 	.byte	0x00, 0xf5, 0x21, 0x00


	//----- nvinfo : EIATTR_KPARAM_INFO
	.align		4
.L_19:
        /*0038*/ 	.byte	0x04, 0x17
        /*003a*/ 	.short	(.L_21 - .L_20)
.L_20:
        /*003c*/ 	.word	0x00000000
        /*0040*/ 	.short	0x0000
        /*0042*/ 	.short	0x0000
        /*0044*/ 	.byte	0x00, 0xf5, 0x21, 0x00


	//----- nvinfo : EIATTR_SPARSE_MMA_MASK
	.align		4
.L_21:
        /*0048*/ 	.byte	0x03, 0x50
        /*004a*/ 	.short	0x0000


	//----- nvinfo : EIATTR_MAXREG_COUNT
	.align		4
        /*004c*/ 	.byte	0x03, 0x1b
        /*004e*/ 	.short	0x00ff


	//----- nvinfo : EIATTR_NUM_BARRIERS
	.align		4
        /*0050*/ 	.byte	0x02, 0x4c
        /*0052*/ 	.byte	0x01
	.zero		1


	//----- nvinfo : EIATTR_MERCURY_ISA_VERSION
	.align		4
        /*0054*/ 	.byte	0x03, 0x5f
        /*0056*/ 	.short	0x0101


	//----- nvinfo : EIATTR_VRC_CTA_INIT_COUNT
	.align		4
        /*0058*/ 	.byte	0x02, 0x4a
	.zero		1
	.zero		1


	//----- nvinfo : EIATTR_EXIT_INSTR_OFFSETS
	.align		4
        /*005c*/ 	.byte	0x04, 0x1c
        /*005e*/ 	.short	(.L_23 - .L_22)


	//   ....[0]....
.L_22:
        /*0060*/ 	.word	0x00000400


	//   ....[1]....
        /*0064*/ 	.word	0x00000450


	//----- nvinfo : EIATTR_CBANK_PARAM_SIZE
	.align		4
.L_23:
        /*0068*/ 	.byte	0x03, 0x19
        /*006a*/ 	.short	0x0018


	//----- nvinfo : EIATTR_PARAM_CBANK
	.align		4
        /*006c*/ 	.byte	0x04, 0x0a
        /*006e*/ 	.short	(.L_25 - .L_24)
	.align		4
.L_24:
        /*0070*/ 	.word	index@(.nv.constant0._Z21transposeSharedMemoryPiPKiii)
        /*0074*/ 	.short	0x0380
        /*0076*/ 	.short	0x0018


	//----- nvinfo : EIATTR_SW_WAR
	.align		4
.L_25:
        /*0078*/ 	.byte	0x04, 0x36
        /*007a*/ 	.short	(.L_27 - .L_26)
.L_26:
        /*007c*/ 	.word	0x00000008
.L_27:


//--------------------- .nv.info._Z14transposeNaivePiPKiii --------------------------
	.section	.nv.info._Z14transposeNaivePiPKiii,"",@"SHT_CUDA_INFO"
	.sectionflags	@""
	.align	4


	//----- nvinfo : EIATTR_CUDA_API_VERSION
	.align		4
        /*0000*/ 	.byte	0x04, 0x37
        /*0002*/ 	.short	(.L_29 - .L_28)
.L_28:
        /*0004*/ 	.word	0x00000082


	//----- nvinfo : EIATTR_KPARAM_INFO
	.align		4
.L_29:
        /*0008*/ 	.byte	0x04, 0x17
        /*000a*/ 	.short	(.L_31 - .L_30)
.L_30:
        /*000c*/ 	.word	0x00000000
        /*0010*/ 	.short	0x0003
        /*0012*/ 	.short	0x0014
        /*0014*/ 	.byte	0x00, 0xf0, 0x11, 0x00


	//----- nvinfo : EIATTR_KPARAM_INFO
	.align		4
.L_31:
        /*0018*/ 	.byte	0x04, 0x17
        /*001a*/ 	.short	(.L_33 - .L_32)
.L_32:
        /*001c*/ 	.word	0x00000000
        /*0020*/ 	.short	0x0002
        /*0022*/ 	.short	0x0010
        /*0024*/ 	.byte	0x00, 0xf0, 0x11, 0x00


	//----- nvinfo : EIATTR_KPARAM_INFO
	.align		4
.L_33:
        /*0028*/ 	.byte	0x04, 0x17
        /*002a*/ 	.short	(.L_35 - .L_34)
.L_34:
        /*002c*/ 	.word	0x00000000
        /*0030*/ 	.short	0x0001
        /*0032*/ 	.short	0x0008
        /*0034*/ 	.byte	0x00, 0xf5, 0x21, 0x00


	//----- nvinfo : EIATTR_KPARAM_INFO
	.align		4
.L_35:
        /*0038*/ 	.byte	0x04, 0x17
        /*003a*/ 	.short	(.L_37 - .L_36)
.L_36:
        /*003c*/ 	.word	0x00000000
        /*0040*/ 	.short	0x0000
        /*0042*/ 	.short	0x0000
        /*0044*/ 	.byte	0x00, 0xf5, 0x21, 0x00


	//----- nvinfo : EIATTR_SPARSE_MMA_MASK
	.align		4
.L_37:
        /*0048*/ 	.byte	0x03, 0x50
        /*004a*/ 	.short	0x0000


	//----- nvinfo : EIATTR_MAXREG_COUNT
	.align		4
        /*004c*/ 	.byte	0x03, 0x1b
        /*004e*/ 	.short	0x00ff


	//----- nvinfo : EIATTR_MERCURY_ISA_VERSION
	.align		4
        /*0050*/ 	.byte	0x03, 0x5f
        /*0052*/ 	.short	0x0101


	//----- nvinfo : EIATTR_VRC_CTA_INIT_COUNT
	.align		4
        /*0054*/ 	.byte	0x02, 0x4a
	.zero		1
	.zero		1


	//----- nvinfo : EIATTR_EXIT_INSTR_OFFSETS
	.align		4
        /*0058*/ 	.byte	0x04, 0x1c
        /*005a*/ 	.short	(.L_39 - .L_38)


	//   ....[0]....
.L_38:
        /*005c*/ 	.word	0x00000250


	//   ....[1]....
        /*0060*/ 	.word	0x000002a0


	//----- nvinfo : EIATTR_CBANK_PARAM_SIZE
	.align		4
.L_39:
        /*0064*/ 	.byte	0x03, 0x19
        /*0066*/ 	.short	0x0018


	//----- nvinfo : EIATTR_PARAM_CBANK
	.align		4
        /*0068*/ 	.byte	0x04, 0x0a
        /*006a*/ 	.short	(.L_41 - .L_40)
	.align		4
.L_40:
        /*006c*/ 	.word	index@(.nv.constant0._Z14transposeNaivePiPKiii)
        /*0070*/ 	.short	0x0380
        /*0072*/ 	.short	0x0018


	//----- nvinfo : EIATTR_SW_WAR
	.align		4
.L_41:
        /*0074*/ 	.byte	0x04, 0x36
        /*0076*/ 	.short	(.L_43 - .L_42)
.L_42:
        /*0078*/ 	.word	0x00000008
.L_43:


//--------------------- .nv.callgraph             --------------------------
	.section	.nv.callgraph,"",@"SHT_CUDA_CALLGRAPH"
	.align	4
	.sectionentsize	8
	.align		4
        /*0000*/ 	.word	0x00000000
	.align		4
        /*0004*/ 	.word	0xffffffff
	.align		4
        /*0008*/ 	.word	0x00000000
	.align		4
        /*000c*/ 	.word	0xfffffffe
	.align		4
        /*0010*/ 	.word	0x00000000
	.align		4
        /*0014*/ 	.word	0xfffffffd
	.align		4
        /*0018*/ 	.word	0x00000000
	.align		4
        /*001c*/ 	.word	0xfffffffc


//--------------------- .text._Z21transposeSharedMemoryPiPKiii --------------------------
	.section	.text._Z21transposeSharedMemoryPiPKiii,"ax",@progbits
	.align	128
        .global         _Z21transposeSharedMemoryPiPKiii
        .type           _Z21transposeSharedMemoryPiPKiii,@function
        .size           _Z21transposeSharedMemoryPiPKiii,(.L_x_2 - _Z21transposeSharedMemoryPiPKiii)
        .other          _Z21transposeSharedMemoryPiPKiii,@"STO_CUDA_ENTRY STV_DEFAULT"
_Z21transposeSharedMemoryPiPKiii:
.text._Z21transposeSharedMemoryPiPKiii:
[----:B------:R-:W-:Y:S01]  /*0000*/  LDC R1, c[0x0][0x37c] ;  /* 0x0000df00ff017b82 */ /* 0x000fe20000000800 */
[----:B------:R-:W0:Y:S07]  /*0010*/  S2R R9, SR_CTAID.X ;  /* 0x0000000000097919 */ /* 0x000e2e0000002500 */
[----:B------:R-:W1:Y:S01]  /*0020*/  LDC.64 R2, c[0x0][0x390] ;  /* 0x0000e400ff027b82 */ /* 0x000e620000000a00 */
[----:B------:R-:W2:Y:S01]  /*0030*/  LDCU.64 UR6, c[0x0][0x358] ;  /* 0x00006b00ff0677ac */ /* 0x000ea20008000a00 */
[----:B------:R-:W0:Y:S01]  /*0040*/  S2R R5, SR_TID.X ;  /* 0x0000000000057919 */ /* 0x000e220000002100 */
[----:B------:R-:W3:Y:S01]  /*0050*/  S2R R8, SR_CTAID.Y ;  /* 0x0000000000087919 */ /* 0x000ee20000002600 */
[----:B------:R-:W3:Y:S01]  /*0060*/  S2R R4, SR_TID.Y ;  /* 0x0000000000047919 */ /* 0x000ee20000002200 */
[----:B0-----:R-:W-:-:S02]  /*0070*/  LEA R7, R9, R5, 0x5 ;  /* 0x0000000509077211 */ /* 0x001fc400078e28ff */
[----:B---3--:R-:W-:-:S05]  /*0080*/  LEA R0, R8, R4, 0x5 ;  /* 0x0000000408007211 */ /* 0x008fca00078e28ff */
[-C--:B-1----:R-:W-:Y:S02]  /*0090*/  IMAD R17, R0, R2.reuse, R7 ;  /* 0x0000000200117224 */ /* 0x082fe400078e0207 */
[----:B------:R-:W-:Y:S02]  /*00a0*/  IMAD R0, R3, R2, RZ ;  /* 0x0000000203007224 */ /* 0x000fe400078e02ff */
[C---:B------:R-:W-:Y:S01]  /*00b0*/  IMAD R21, R2.reuse, 0x10, R17 ;  /* 0x0000001002157824 */ /* 0x040fe200078e0211 */
[C---:B------:R-:W-:Y:S02]  /*00c0*/  LEA R19, R2.reuse, R17, 0x3 ;  /* 0x0000001102137211 */ /* 0x040fe400078e18ff */
[-C--:B------:R-:W-:Y:S01]  /*00d0*/  ISETP.GE.U32.AND P3, PT, R17, R0.reuse, PT ;  /* 0x000000001100720c */ /* 0x080fe20003f66070 */
[----:B------:R-:W-:Y:S01]  /*00e0*/  IMAD R23, R2, 0x8, R21 ;  /* 0x0000000802177824 */ /* 0x000fe200078e0215 */
[-C--:B------:R-:W-:Y:S02]  /*00f0*/  ISETP.GE.U32.AND P4, PT, R19, R0.reuse, PT ;  /* 0x000000001300720c */ /* 0x080fe40003f86070 */
[----:B------:R-:W-:-:S02]  /*0100*/  ISETP.GE.U32.AND P5, PT, R21, R0, PT ;  /* 0x000000001500720c */ /* 0x000fc40003fa6070 */
[----:B------:R-:W-:-:S07]  /*0110*/  ISETP.GE.U32.AND P6, PT, R23, R0, PT ;  /* 0x000000001700720c */ /* 0x000fce0003fc6070 */
[----:B------:R-:W0:Y:S08]  /*0120*/  @!P3 LDC.64 R14, c[0x0][0x388] ;  /* 0x0000e200ff0ebb82 */ /* 0x000e300000000a00 */
[----:B------:R-:W1:Y:S08]  /*0130*/  @!P4 LDC.64 R12, c[0x0][0x388] ;  /* 0x0000e200ff0ccb82 */ /* 0x000e700000000a00 */
[----:B------:R-:W3:Y:S08]  /*0140*/  @!P5 LDC.64 R10, c[0x0][0x388] ;  /* 0x0000e200ff0adb82 */ /* 0x000ef00000000a00 */
[----:B------:R-:W4:Y:S01]  /*0150*/  @!P6 LDC.64 R6, c[0x0][0x388] ;  /* 0x0000e200ff06eb82 */ /* 0x000f220000000a00 */
[----:B0-----:R-:W-:-:S06]  /*0160*/  @!P3 IMAD.WIDE R14, R17, 0x4, R14 ;  /* 0x00000004110eb825 */ /* 0x001fcc00078e020e */
[----:B--2---:R-:W2:Y:S01]  /*0170*/  @!P3 LDG.E R15, desc[UR6][R14.64] ;  /* 0x000000060e0fb981 */ /* 0x004ea2000c1e1900 */
[----:B-1----:R-:W-:-:S06]  /*0180*/  @!P4 IMAD.WIDE R12, R19, 0x4, R12 ;  /* 0x00000004130cc825 */ /* 0x002fcc00078e020c */
[----:B------:R-:W5:Y:S01]  /*0190*/  @!P4 LDG.E R13, desc[UR6][R12.64] ;  /* 0x000000060c0dc981 */ /* 0x000f62000c1e1900 */
[----:B---3--:R-:W-:-:S06]  /*01a0*/  @!P5 IMAD.WIDE R10, R21, 0x4, R10 ;  /* 0x00000004150ad825 */ /* 0x008fcc00078e020a */
[----:B------:R0:W3:Y:S01]  /*01b0*/  @!P5 LDG.E R11, desc[UR6][R10.64] ;  /* 0x000000060a0bd981 */ /* 0x0000e2000c1e1900 */
[----:B----4-:R-:W-:-:S05]  /*01c0*/  @!P6 IMAD.WIDE R6, R23, 0x4, R6 ;  /* 0x000000041706e825 */ /* 0x010fca00078e0206 */
[----:B------:R1:W4:Y:S01]  /*01d0*/  @!P6 LDG.E R17, desc[UR6][R6.64] ;  /* 0x000000060611e981 */ /* 0x000322000c1e1900 */
[----:B------:R-:W0:Y:S01]  /*01e0*/  S2UR UR5, SR_CgaCtaId ;  /* 0x00000000000579c3 */ /* 0x000e220000008800 */
[----:B------:R-:W-:Y:S01]  /*01f0*/  UMOV UR4, 0x400 ;  /* 0x0000040000047882 */ /* 0x000fe20000000000 */
[----:B------:R-:W-:Y:S01]  /*0200*/  LEA R8, R8, R5, 0x5 ;  /* 0x0000000508087211 */ /* 0x000fe200078e28ff */
[----:B------:R-:W-:Y:S01]  /*0210*/  IMAD R9, R9, 0x20, R4 ;  /* 0x0000002009097824 */ /* 0x000fe200078e0204 */
[----:B0-----:R-:W-:-:S06]  /*0220*/  ULEA UR4, UR5, UR4, 0x18 ;  /* 0x0000000405047291 */ /* 0x001fcc000f8ec0ff */
[----:B------:R-:W-:-:S05]  /*0230*/  LEA R2, R5, UR4, 0x2 ;  /* 0x0000000405027c11 */ /* 0x000fca000f8e10ff */
[----:B------:R-:W-:Y:S02]  /*0240*/  IMAD R10, R4, 0x84, R2 ;  /* 0x00000084040a7824 */ /* 0x000fe400078e0202 */
[----:B------:R-:W-:-:S05]  /*0250*/  IMAD R16, R9, R3, R8 ;  /* 0x0000000309107224 */ /* 0x000fca00078e0208 */
[CC--:B------:R-:W-:Y:S02]  /*0260*/  LEA R21, R3.reuse, R16.reuse, 0x3 ;  /* 0x0000001003157211 */ /* 0x0c0fe400078e18ff */
[----:B------:R-:W-:Y:S02]  /*0270*/  LEA R25, R3, R16, 0x4 ;  /* 0x0000001003197211 */ /* 0x000fe400078e20ff */
[-C--:B------:R-:W-:Y:S02]  /*0280*/  ISETP.GE.U32.AND P2, PT, R16, R0.reuse, PT ;  /* 0x000000001000720c */ /* 0x080fe40003f46070 */
[-C--:B------:R-:W-:Y:S01]  /*0290*/  ISETP.GE.U32.AND P1, PT, R21, R0.reuse, PT ;  /* 0x000000001500720c */ /* 0x080fe20003f26070 */
[----:B------:R-:W-:Y:S01]  /*02a0*/  IMAD R5, R5, 0x80, R2 ;  /* 0x0000008005057824 */ /* 0x000fe200078e0202 */
[----:B------:R-:W-:-:S04]  /*02b0*/  ISETP.GE.U32.AND P0, PT, R25, R0, PT ;  /* 0x000000001900720c */ /* 0x000fc80003f06070 */
[----:B------:R-:W-:-:S05]  /*02c0*/  LEA R12, R4, R5, 0x2 ;  /* 0x00000005040c7211 */ /* 0x000fca00078e10ff */
[----:B-1----:R-:W0:Y:S08]  /*02d0*/  @!P2 LDC.64 R6, c[0x0][0x380] ;  /* 0x0000e000ff06ab82 */ /* 0x002e300000000a00 */
[----:B------:R-:W1:Y:S08]  /*02e0*/  @!P1 LDC.64 R8, c[0x0][0x380] ;  /* 0x0000e000ff089b82 */ /* 0x000e700000000a00 */
[----:B------:R-:W0:Y:S02]  /*02f0*/  @!P0 LDC.64 R4, c[0x0][0x380] ;  /* 0x0000e000ff048b82 */ /* 0x000e240000000a00 */
[----:B0-----:R-:W-:Y:S01]  /*0300*/  @!P0 IMAD.WIDE R4, R25, 0x4, R4 ;  /* 0x0000000419048825 */ /* 0x001fe200078e0204 */
[----:B--2---:R-:W-:Y:S04]  /*0310*/  @!P3 STS [R10], R15 ;  /* 0x0000000f0a00b388 */ /* 0x004fe80000000800 */
[----:B-----5:R0:W-:Y:S04]  /*0320*/  @!P4 STS [R10+0x420], R13 ;  /* 0x0004200d0a00c388 */ /* 0x0201e80000000800 */
[----:B---3--:R-:W-:Y:S04]  /*0330*/  @!P5 STS [R10+0x840], R11 ;  /* 0x0008400b0a00d388 */ /* 0x008fe80000000800 */
[----:B----4-:R-:W-:Y:S01]  /*0340*/  @!P6 STS [R10+0xc60], R17 ;  /* 0x000c60110a00e388 */ /* 0x010fe20000000800 */
[----:B------:R-:W-:Y:S06]  /*0350*/  BAR.SYNC.DEFER_BLOCKING 0x0 ;  /* 0x0000000000007b1d */ /* 0x000fec0000010000 */
[----:B------:R-:W2:Y:S04]  /*0360*/  @!P2 LDS R19, [R12] ;  /* 0x000000000c13a984 */ /* 0x000ea80000000800 */
[----:B------:R-:W3:Y:S04]  /*0370*/  @!P1 LDS R23, [R12+0x20] ;  /* 0x000020000c179984 */ /* 0x000ee80000000800 */
[----:B------:R-:W4:Y:S01]  /*0380*/  @!P0 LDS R27, [R12+0x40] ;  /* 0x000040000c1b8984 */ /* 0x000f220000000800 */
[----:B0-----:R-:W-:-:S04]  /*0390*/  LEA R13, R3, R25, 0x3 ;  /* 0x00000019030d7211 */ /* 0x001fc800078e18ff */
[----:B------:R-:W-:Y:S01]  /*03a0*/  ISETP.GE.U32.AND P3, PT, R13, R0, PT ;  /* 0x000000000d00720c */ /* 0x000fe20003f66070 */
[----:B------:R-:W-:-:S04]  /*03b0*/  @!P2 IMAD.WIDE R2, R16, 0x4, R6 ;  /* 0x000000041002a825 */ /* 0x000fc800078e0206 */
[----:B-1----:R-:W-:Y:S01]  /*03c0*/  @!P1 IMAD.WIDE R6, R21, 0x4, R8 ;  /* 0x0000000415069825 */ /* 0x002fe200078e0208 */
[----:B--2---:R0:W-:Y:S04]  /*03d0*/  @!P2 STG.E desc[UR6][R2.64], R19 ;  /* 0x000000130200a986 */ /* 0x0041e8000c101906 */
[----:B---3--:R0:W-:Y:S04]  /*03e0*/  @!P1 STG.E desc[UR6][R6.64], R23 ;  /* 0x0000001706009986 */ /* 0x0081e8000c101906 */
[----:B----4-:R0:W-:Y:S01]  /*03f0*/  @!P0 STG.E desc[UR6][R4.64], R27 ;  /* 0x0000001b04008986 */ /* 0x0101e2000c101906 */
[----:B------:R-:W-:Y:S05]  /*0400*/  @P3 EXIT ;  /* 0x000000000000394d */ /* 0x000fea0003800000 */
[----:B0-----:R-:W0:Y:S01]  /*0410*/  LDS R5, [R12+0x60] ;  /* 0x000060000c057984 */ /* 0x001e220000000800 */
[----:B------:R-:W1:Y:S02]  /*0420*/  LDC.64 R2, c[0x0][0x380] ;  /* 0x0000e000ff027b82 */ /* 0x000e640000000a00 */
[----:B-1----:R-:W-:-:S05]  /*0430*/  IMAD.WIDE R2, R13, 0x4, R2 ;  /* 0x000000040d027825 */ /* 0x002fca00078e0202 */
[----:B0-----:R-:W-:Y:S01]  /*0440*/  STG.E desc[UR6][R2.64], R5 ;  /* 0x0000000502007986 */ /* 0x001fe2000c101906 */
[----:B------:R-:W-:Y:S05]  /*0450*/  EXIT ;  /* 0x000000000000794d */ /* 0x000fea0003800000 */
.L_x_0:
[----:B------:R-:W-:-:S00]  /*0460*/  BRA `(.L_x_0) ;  /* 0xfffffffc00fc7947 */ /* 0x000fc0000383ffff */
[----:B------:R-:W-:-:S00]  /*0470*/  NOP ;  /* 0x0000000000007918 */ /* 0x000fc00000000000 */
        /* <DEDUP_REMOVED lines=8> */
.L_x_2:


//--------------------- .text._Z14transposeNaivePiPKiii --------------------------
	.section	.text._Z14transposeNaivePiPKiii,"ax",@progbits
	.align	128
        .global         _Z14transposeNaivePiPKiii
        .type           _Z14transposeNaivePiPKiii,@function
        .size           _Z14transposeNaivePiPKiii,(.L_x_3 - _Z14transposeNaivePiPKiii)
        .other          _Z14transposeNaivePiPKiii,@"STO_CUDA_ENTRY STV_DEFAULT"
_Z14transposeNaivePiPKiii:
.text._Z14transposeNaivePiPKiii:
        /* <DEDUP_REMOVED lines=9> */
[----:B-1----:R-:W-:Y:S02]  /*0090*/  IMAD R0, R4, R3, R5 ;  /* 0x0000000304007224 */ /* 0x002fe400078e0205 */
[-C--:B------:R-:W-:Y:S02]  /*00a0*/  IMAD R11, R5, R2.reuse, R4 ;  /* 0x00000002050b7224 */ /* 0x080fe400078e0204 */
[----:B------:R-:W-:-:S03]  /*00b0*/  IMAD R3, R3, R2, RZ ;  /* 0x0000000203037224 */ /* 0x000fc600078e02ff */
[----:B------:R-:W-:-:S04]  /*00c0*/  VIMNMX.U32 R4, PT, PT, R0, R11, !PT ;  /* 0x0000000b00047248 */ /* 0x000fc80007fe0000 */
[----:B------:R-:W-:-:S13]  /*00d0*/  ISETP.GE.U32.AND P1, PT, R4, R3, PT ;  /* 0x000000030400720c */ /* 0x000fda0003f26070 */
[----:B------:R-:W0:Y:S02]  /*00e0*/  @!P1 LDC.64 R6, c[0x0][0x388] ;  /* 0x0000e200ff069b82 */ /* 0x000e240000000a00 */
[----:B0-----:R-:W-:-:S05]  /*00f0*/  @!P1 IMAD.WIDE R6, R11, 0x4, R6 ;  /* 0x000000040b069825 */ /* 0x001fca00078e0206 */
[----:B--2---:R-:W2:Y:S01]  /*0100*/  @!P1 LDG.E R13, desc[UR4][R6.64] ;  /* 0x00000004060d9981 */ /* 0x004ea2000c1e1900 */
[----:B------:R-:W-:-:S05]  /*0110*/  IMAD R15, R2, 0x8, R11 ;  /* 0x00000008020f7824 */ /* 0x000fca00078e020b */
[----:B------:R-:W-:-:S04]  /*0120*/  VIADDMNMX.U32 R4, R0, 0x8, R15, !PT ;  /* 0x0000000800047846 */ /* 0x000fc8000780000f */
[----:B------:R-:W-:Y:S02]  /*0130*/  ISETP.GE.U32.AND P0, PT, R4, R3, PT ;  /* 0x000000030400720c */ /* 0x000fe40003f06070 */
[----:B------:R-:W0:Y:S11]  /*0140*/  LDC.64 R4, c[0x0][0x380] ;  /* 0x0000e000ff047b82 */ /* 0x000e360000000a00 */
[----:B------:R-:W1:Y:S01]  /*0150*/  @!P0 LDC.64 R8, c[0x0][0x388] ;  /* 0x0000e200ff088b82 */ /* 0x000e620000000a00 */
[----:B0-----:R-:W-:-:S04]  /*0160*/  IMAD.WIDE R4, R0, 0x4, R4 ;  /* 0x0000000400047825 */ /* 0x001fc800078e0204 */
[----:B-1----:R-:W-:Y:S01]  /*0170*/  @!P0 IMAD.WIDE R8, R15, 0x4, R8 ;  /* 0x000000040f088825 */ /* 0x002fe200078e0208 */
[----:B------:R-:W-:Y:S01]  /*0180*/  LEA R11, R2, R11, 0x4 ;  /* 0x0000000b020b7211 */ /* 0x000fe200078e20ff */
[----:B--2---:R0:W-:Y:S04]  /*0190*/  @!P1 STG.E desc[UR4][R4.64], R13 ;  /* 0x0000000d04009986 */ /* 0x0041e8000c101904 */
[----:B------:R-:W2:Y:S01]  /*01a0*/  @!P0 LDG.E R9, desc[UR4][R8.64] ;  /* 0x0000000408098981 */ /* 0x000ea2000c1e1900 */
[----:B------:R-:W-:-:S04]  /*01b0*/  VIADDMNMX.U32 R6, R0, 0x10, R11, !PT ;  /* 0x0000001000067846 */ /* 0x000fc8000780000b */
[----:B------:R-:W-:-:S13]  /*01c0*/  ISETP.GE.U32.AND P1, PT, R6, R3, PT ;  /* 0x000000030600720c */ /* 0x000fda0003f26070 */
[----:B------:R-:W1:Y:S02]  /*01d0*/  @!P1 LDC.64 R6, c[0x0][0x388] ;  /* 0x0000e200ff069b82 */ /* 0x000e640000000a00 */
[----:B-1----:R-:W-:Y:S01]  /*01e0*/  @!P1 IMAD.WIDE R6, R11, 0x4, R6 ;  /* 0x000000040b069825 */ /* 0x002fe200078e0206 */
[----:B--2---:R0:W-:Y:S05]  /*01f0*/  @!P0 STG.E desc[UR4][R4.64+0x20], R9 ;  /* 0x0000200904008986 */ /* 0x0041ea000c101904 */
[----:B------:R-:W2:Y:S01]  /*0200*/  @!P1 LDG.E R7, desc[UR4][R6.64] ;  /* 0x0000000406079981 */ /* 0x000ea2000c1e1900 */
[----:B------:R-:W-:-:S05]  /*0210*/  IMAD R11, R2, 0x8, R11 ;  /* 0x00000008020b7824 */ /* 0x000fca00078e020b */
[----:B------:R-:W-:-:S04]  /*0220*/  VIADDMNMX.U32 R0, R0, 0x18, R11, !PT ;  /* 0x0000001800007846 */ /* 0x000fc8000780000b */
[----:B------:R-:W-:Y:S01]  /*0230*/  ISETP.GE.U32.AND P0, PT, R0, R3, PT ;  /* 0x000000030000720c */ /* 0x000fe20003f06070 */
[----:B--2---:R0:W-:-:S12]  /*0240*/  @!P1 STG.E desc[UR4][R4.64+0x40], R7 ;  /* 0x0000400704009986 */ /* 0x0041d8000c101904 */
[----:B------:R-:W-:Y:S05]  /*0250*/  @P0 EXIT ;  /* 0x000000000000094d */ /* 0x000fea0003800000 */
[----:B------:R-:W1:Y:S02]  /*0260*/  LDC.64 R2, c[0x0][0x388] ;  /* 0x0000e200ff027b82 */ /* 0x000e640000000a00 */
[----:B-1----:R-:W-:-:S06]  /*0270*/  IMAD.WIDE R2, R11, 0x4, R2 ;  /* 0x000000040b027825 */ /* 0x002fcc00078e0202 */
[----:B------:R-:W2:Y:S04]  /*0280*/  LDG.E R3, desc[UR4][R2.64] ;  /* 0x0000000402037981 */ /* 0x000ea8000c1e1900 */
[----:B--2---:R-:W-:Y:S01]  /*0290*/  STG.E desc[UR4][R4.64+0x60], R3 ;  /* 0x0000600304007986 */ /* 0x004fe2000c101904 */
[----:B------:R-:W-:Y:S05]  /*02a0*/  EXIT ;  /* 0x000000000000794d */ /* 0x000fea0003800000 */
.L_x_1:
        /* <DEDUP_REMOVED lines=13> */
.L_x_3:


//--------------------- .nv.shared._Z21transposeSharedMemoryPiPKiii --------------------------
	.section	.nv.shared._Z21transposeSharedMemoryPiPKiii,"aw",@nobits
	.sectionflags	@""
	.align	4
.nv.shared._Z21transposeSharedMemoryPiPKiii:
	.zero		5248


//--------------------- .nv.shared.reserved.0     --------------------------
	.section	.nv.shared.reserved.0,"aw",@nobits
	.weak		__nv_reservedSMEM_offset_0_alias
	.size		__nv_reservedSMEM_offset_0_alias, 0, 64
	.other		__nv_reservedSMEM_offset_0_alias,@"STO_CUDA_RESERVED_SHARED STV_DEFAULT"
__nv_reservedSMEM_offset_0_alias:
	.zero		0
	.zero		64


//--------------------- .nv.constant0._Z21transposeSharedMemoryPiPKiii --------------------------
	.section	.nv.constant0._Z21transposeSharedMemoryPiPKiii,"a",@progbits
	.sectionflags	@""
	.align	4
.nv.constant0._Z21transposeSharedMemoryPiPKiii:
	.zero		920


//--------------------- .nv.constant0._Z14transposeNaivePiPKiii --------------------------
	.section	.nv.constant0._Z14transposeNaivePiPKiii,"a",@progbits
	.sectionflags	@""
	.align	4
.nv.constant0._Z14transposeNaivePiPKiii:
	.zero		920


//--------------------- SYMBOLS --------------------------

	.type		.nv.reservedSmem.offset0,@object
	.size		.nv.reservedSmem.offset0,0x4
	.type		.nv.reservedSmem.cap,@object
	.size		.nv.reservedSmem.cap,0x4
